	.headerflags	@"EF_CUDA_TEXMODE_UNIFIED EF_CUDA_64BIT_ADDRESS EF_CUDA_ACCELERATORS EF_CUDA_SM90 EF_CUDA_VIRTUAL_SM(EF_CUDA_SM90)"
	.elftype	@"ET_EXEC"


//--------------------- .nv.info                  --------------------------
	.section	.nv.info,"",@"SHT_CUDA_INFO"
	.align	4


	//----- nvinfo : EIATTR_REGCOUNT
	.align		4
        /*0000*/ 	.byte	0x04, 0x2f
        /*0002*/ 	.short	(.L_3 - .L_2)
	.align		4
.L_2:
        /*0004*/ 	.word	index@(triton_poi_fused__native_batch_norm_legit_no_training_111)
        /*0008*/ 	.word	0x00000012


	//----- nvinfo : EIATTR_MIN_STACK_SIZE
	.align		4
.L_3:
        /*000c*/ 	.byte	0x04, 0x12
        /*000e*/ 	.short	(.L_5 - .L_4)
	.align		4
.L_4:
        /*0010*/ 	.word	index@(triton_poi_fused__native_batch_norm_legit_no_training_111)
        /*0014*/ 	.word	0x00000000


	//----- nvinfo : EIATTR_FRAME_SIZE
	.align		4
.L_5:
        /*0018*/ 	.byte	0x04, 0x11
        /*001a*/ 	.short	(.L_7 - .L_6)
	.align		4
.L_6:
        /*001c*/ 	.word	index@(triton_poi_fused__native_batch_norm_legit_no_training_111)
        /*0020*/ 	.word	0x00000000


	//----- nvinfo : EIATTR_MIN_STACK_SIZE
	.align		4
.L_7:
        /*0024*/ 	.byte	0x04, 0x12
        /*0026*/ 	.short	(.L_9 - .L_8)
	.align		4
.L_8:
        /*0028*/ 	.word	index@(triton_poi_fused__native_batch_norm_legit_no_training_111)
        /*002c*/ 	.word	0x00000000
.L_9:


//--------------------- .nv.info.triton_poi_fused__native_batch_norm_legit_no_training_111 --------------------------
	.section	.nv.info.triton_poi_fused__native_batch_norm_legit_no_training_111,"",@"SHT_CUDA_INFO"
	.sectionflags	@""
	.align	4


	//----- nvinfo : EIATTR_CUDA_API_VERSION
	.align		4
        /*0000*/ 	.byte	0x04, 0x37
        /*0002*/ 	.short	(.L_11 - .L_10)
.L_10:
        /*0004*/ 	.word	0x0000007c


	//----- nvinfo : EIATTR_KPARAM_INFO
	.align		4
.L_11:
        /*0008*/ 	.byte	0x04, 0x17
        /*000a*/ 	.short	(.L_13 - .L_12)
.L_12:
        /*000c*/ 	.word	0x00000000
        /*0010*/ 	.short	0x0006
        /*0012*/ 	.short	0x0030
        /*0014*/ 	.byte	0x00, 0xf0, 0x11, 0x00


	//----- nvinfo : EIATTR_KPARAM_INFO
	.align		4
.L_13:
        /*0018*/ 	.byte	0x04, 0x17
        /*001a*/ 	.short	(.L_15 - .L_14)
.L_14:
        /*001c*/ 	.word	0x00000000
        /*0020*/ 	.short	0x0005
        /*0022*/ 	.short	0x0028
        /*0024*/ 	.byte	0x00, 0xf4, 0x21, 0x00


	//----- nvinfo : EIATTR_KPARAM_INFO
	.align		4
.L_15:
        /*0028*/ 	.byte	0x04, 0x17
        /*002a*/ 	.short	(.L_17 - .L_16)
.L_16:
        /*002c*/ 	.word	0x00000000
        /*0030*/ 	.short	0x0004
        /*0032*/ 	.short	0x0020
        /*0034*/ 	.byte	0x00, 0xf4, 0x21, 0x00


	//----- nvinfo : EIATTR_KPARAM_INFO
	.align		4
.L_17:
        /*0038*/ 	.byte	0x04, 0x17
        /*003a*/ 	.short	(.L_19 - .L_18)
.L_18:
        /*003c*/ 	.word	0x00000000
        /*0040*/ 	.short	0x0003
        /*0042*/ 	.short	0x0018
        /*0044*/ 	.byte	0x00, 0xf4, 0x21, 0x00


	//----- nvinfo : EIATTR_KPARAM_INFO
	.align		4
.L_19:
        /*0048*/ 	.byte	0x04, 0x17
        /*004a*/ 	.short	(.L_21 - .L_20)
.L_20:
        /*004c*/ 	.word	0x00000000
        /*0050*/ 	.short	0x0002
        /*0052*/ 	.short	0x0010
        /*0054*/ 	.byte	0x00, 0xf4, 0x21, 0x00


	//----- nvinfo : EIATTR_KPARAM_INFO
	.align		4
.L_21:
        /*0058*/ 	.byte	0x04, 0x17
        /*005a*/ 	.short	(.L_23 - .L_22)
.L_22:
        /*005c*/ 	.word	0x00000000
        /*0060*/ 	.short	0x0001
        /*0062*/ 	.short	0x0008
        /*0064*/ 	.byte	0x00, 0xf4, 0x21, 0x00


	//----- nvinfo : EIATTR_KPARAM_INFO
	.align		4
.L_23:
        /*0068*/ 	.byte	0x04, 0x17
        /*006a*/ 	.short	(.L_25 - .L_24)
.L_24:
        /*006c*/ 	.word	0x00000000
        /*0070*/ 	.short	0x0000
        /*0072*/ 	.short	0x0000
        /*0074*/ 	.byte	0x00, 0xf4, 0x21, 0x00


	//----- nvinfo : EIATTR_SPARSE_MMA_MASK
	.align		4
.L_25:
        /*0078*/ 	.byte	0x03, 0x50
        /*007a*/ 	.short	0x0000


	//----- nvinfo : EIATTR_MAXREG_COUNT
	.align		4
        /*007c*/ 	.byte	0x03, 0x1b
        /*007e*/ 	.short	0x00ff


	//----- nvinfo : EIATTR_EXIT_INSTR_OFFSETS
	.align		4
        /*0080*/ 	.byte	0x04, 0x1c
        /*0082*/ 	.short	(.L_27 - .L_26)


	//   ....[0]....
.L_26:
        /*0084*/ 	.word	0x00000380


	//----- nvinfo : EIATTR_REQNTID
	.align		4
.L_27:
        /*0088*/ 	.byte	0x04, 0x10
        /*008a*/ 	.short	(.L_29 - .L_28)
.L_28:
        /*008c*/ 	.word	0x00000080
        /*0090*/ 	.word	0x00000001
        /*0094*/ 	.word	0x00000001


	//----- nvinfo : EIATTR_CBANK_PARAM_SIZE
	.align		4
.L_29:
        /*0098*/ 	.byte	0x03, 0x19
        /*009a*/ 	.short	0x0034


	//----- nvinfo : EIATTR_PARAM_CBANK
	.align		4
        /*009c*/ 	.byte	0x04, 0x0a
        /*009e*/ 	.short	(.L_31 - .L_30)
	.align		4
.L_30:
        /*00a0*/ 	.word	index@(.nv.constant0.triton_poi_fused__native_batch_norm_legit_no_training_111)
        /*00a4*/ 	.short	0x0210
        /*00a6*/ 	.short	0x0034


	//----- nvinfo : EIATTR_SW_WAR
	.align		4
.L_31:
        /*00a8*/ 	.byte	0x04, 0x36
        /*00aa*/ 	.short	(.L_33 - .L_32)
.L_32:
        /*00ac*/ 	.word	0x00000008
.L_33:


//--------------------- .nv.callgraph             --------------------------
	.section	.nv.callgraph,"",@"SHT_CUDA_CALLGRAPH"
	.align	4
	.sectionentsize	8
	.align		4
        /*0000*/ 	.word	0x00000000
	.align		4
        /*0004*/ 	.word	0xffffffff
	.align		4
        /*0008*/ 	.word	0x00000000
	.align		4
        /*000c*/ 	.word	0xfffffffe
	.align		4
        /*0010*/ 	.word	0x00000000
	.align		4
        /*0014*/ 	.word	0xfffffffd
	.align		4
        /*0018*/ 	.word	0x00000000
	.align		4
        /*001c*/ 	.word	0xfffffffc


//--------------------- .nv.constant4             --------------------------
	.section	.nv.constant4,"a",@progbits
	.align	8
	.align		8
.nv.constant4:
        /*0000*/ 	.dword	_$_str
	.align		8
        /*0008*/ 	.dword	_$_str_$_2


//--------------------- .text.triton_poi_fused__native_batch_norm_legit_no_training_111 --------------------------
	.section	.text.triton_poi_fused__native_batch_norm_legit_no_training_111,"ax",@progbits
	.align	128
        .global         triton_poi_fused__native_batch_norm_legit_no_training_111
        .type           triton_poi_fused__native_batch_norm_legit_no_training_111,@function
        .size           triton_poi_fused__native_batch_norm_legit_no_training_111,(.L_x_1 - triton_poi_fused__native_batch_norm_legit_no_training_111)
        .other          triton_poi_fused__native_batch_norm_legit_no_training_111,@"STO_CUDA_ENTRY STV_DEFAULT"
triton_poi_fused__native_batch_norm_legit_no_training_111:
.text.triton_poi_fused__native_batch_norm_legit_no_training_111:
[----:B------:R-:W-:Y:S01]  /*0000*/  LDC R1, c[0x0][0x28] ;  /* 0x00000a00ff017b82 */ /* 0x000fe20000000800 */
[----:B------:R-:W1:Y:S07]  /*0010*/  S2R R0, SR_TID.X ;  /* 0x0000000000007919 */ /* 0x000e6e0000002100 */
[----:B------:R-:W2:Y:S01]  /*0020*/  LDC.64 R2, c[0x0][0x220] ;  /* 0x00008800ff027b82 */ /* 0x000ea20000000a00 */
[----:B------:R-:W-:Y:S01]  /*0030*/  ULDC.64 UR4, c[0x0][0x208] ;  /* 0x0000820000047ab9 */ /* 0x000fe20000000a00 */
[----:B------:R-:W3:Y:S06]  /*0040*/  S2R R5, SR_CTAID.X ;  /* 0x0000000000057919 */ /* 0x000eec0000002500 */
[----:B------:R-:W4:Y:S08]  /*0050*/  LDC.64 R6, c[0x0][0x218] ;  /* 0x00008600ff067b82 */ /* 0x000f300000000a00 */
[----:B------:R-:W5:Y:S08]  /*0060*/  LDC.64 R8, c[0x0][0x228] ;  /* 0x00008a00ff087b82 */ /* 0x000f700000000a00 */
[----:B------:R-:W5:Y:S01]  /*0070*/  LDC.64 R10, c[0x0][0x230] ;  /* 0x00008c00ff0a7b82 */ /* 0x000f620000000a00 */
[----:B-1----:R-:W-:-:S04]  /*0080*/  SHF.L.U32 R0, R0, 0x1, RZ ;  /* 0x0000000100007819 */ /* 0x002fc800000006ff */
[----:B------:R-:W-:-:S04]  /*0090*/  LOP3.LUT R0, R0, 0xfe, RZ, 0xc0, !PT ;  /* 0x000000fe00007812 */ /* 0x000fc800078ec0ff */
[----:B---3--:R-:W-:-:S05]  /*00a0*/  LEA R0, R5, R0, 0x8 ;  /* 0x0000000005007211 */ /* 0x008fca00078e40ff */
[----:B------:R-:W-:-:S05]  /*00b0*/  IMAD.HI R4, R0, 0x66666667, RZ ;  /* 0x6666666700047827 */ /* 0x000fca00078e02ff */
[----:B------:R-:W-:-:S04]  /*00c0*/  SHF.R.U32.HI R5, RZ, 0x1f, R4 ;  /* 0x0000001fff057819 */ /* 0x000fc80000011604 */
[----:B------:R-:W-:-:S05]  /*00d0*/  LEA.HI.SX32 R5, R4, R5, 0x17 ;  /* 0x0000000504057211 */ /* 0x000fca00078fbaff */
[----:B------:R-:W-:Y:S02]  /*00e0*/  IMAD R13, R5, -0x500, R0 ;  /* 0xfffffb00050d7824 */ /* 0x000fe400078e0200 */
[----:B------:R-:W1:Y:S02]  /*00f0*/  LDC.64 R4, c[0x0][0x210] ;  /* 0x00008400ff047b82 */ /* 0x000e640000000a00 */
[----:B--2---:R-:W-:-:S06]  /*0100*/  IMAD.WIDE R2, R13, 0x4, R2 ;  /* 0x000000040d027825 */ /* 0x004fcc00078e0202 */
[----:B------:R-:W2:Y:S01]  /*0110*/  LDG.E.EL.64 R2, desc[UR4][R2.64] ;  /* 0x0000000402027981 */ /* 0x000ea2000c2e1b00 */
[----:B----4-:R-:W-:-:S06]  /*0120*/  IMAD.WIDE R6, R13, 0x4, R6 ;  /* 0x000000040d067825 */ /* 0x010fcc00078e0206 */
[----:B------:R-:W3:Y:S01]  /*0130*/  LDG.E.EL.64 R6, desc[UR4][R6.64] ;  /* 0x0000000406067981 */ /* 0x000ee2000c2e1b00 */
[----:B-1----:R-:W-:-:S06]  /*0140*/  IMAD.WIDE R4, R0, 0x4, R4 ;  /* 0x0000000400047825 */ /* 0x002fcc00078e0204 */
[----:B------:R-:W3:Y:S01]  /*0150*/  LDG.E.64 R4, desc[UR4][R4.64] ;  /* 0x0000000404047981 */ /* 0x000ee2000c1e1b00 */
[----:B-----5:R-:W-:-:S04]  /*0160*/  IMAD.WIDE R8, R13, 0x4, R8 ;  /* 0x000000040d087825 */ /* 0x020fc800078e0208 */
[----:B0-----:R-:W-:Y:S02]  /*0170*/  IMAD.WIDE R10, R13, 0x4, R10 ;  /* 0x000000040d0a7825 */ /* 0x001fe400078e020a */
[----:B------:R-:W4:Y:S04]  /*0180*/  LDG.E.EL.64 R8, desc[UR4][R8.64] ;  /* 0x0000000408087981 */ /* 0x000f28000c2e1b00 */
[----:B------:R-:W4:Y:S01]  /*0190*/  LDG.E.EL.64 R10, desc[UR4][R10.64] ;  /* 0x000000040a0a7981 */ /* 0x000f22000c2e1b00 */
[----:B------:R-:W-:Y:S01]  /*01a0*/  HFMA2.MMA R15, -RZ, RZ, 1.625, 0 ;  /* 0x3e800000ff0f7435 */ /* 0x000fe200000001ff */
[----:B--2---:R-:W-:Y:S01]  /*01b0*/  FADD R2, R2, 9.9999997473787516356e-06 ;  /* 0x3727c5ac02027421 */ /* 0x004fe20000000000 */
[----:B------:R-:W-:-:S03]  /*01c0*/  FADD R12, R3, 9.9999997473787516356e-06 ;  /* 0x3727c5ac030c7421 */ /* 0x000fc60000000000 */
[----:B------:R0:W1:Y:S08]  /*01d0*/  MUFU.SQRT R13, R2 ;  /* 0x00000002000d7308 */ /* 0x0000700000002000 */
[----:B------:R-:W2:Y:S01]  /*01e0*/  MUFU.SQRT R14, R12 ;  /* 0x0000000c000e7308 */ /* 0x000ea20000002000 */
[----:B0-----:R-:W0:Y:S01]  /*01f0*/  LDC.64 R2, c[0x0][0x238] ;  /* 0x00008e00ff027b82 */ /* 0x001e220000000a00 */
[----:B-1----:R-:W-:-:S02]  /*0200*/  FSETP.GT.AND P0, PT, R13, 8.50705917302346158658e+37, PT ;  /* 0x7e8000000d00780b */ /* 0x002fc40003f04000 */
[----:B------:R-:W-:Y:S02]  /*0210*/  FSETP.GEU.AND P2, PT, R13, 1.175494350822287508e-38, PT ;  /* 0x008000000d00780b */ /* 0x000fe40003f4e000 */
[C---:B--2---:R-:W-:Y:S02]  /*0220*/  FSETP.GT.AND P1, PT, R14.reuse, 8.50705917302346158658e+37, PT ;  /* 0x7e8000000e00780b */ /* 0x044fe40003f24000 */
[----:B------:R-:W-:-:S07]  /*0230*/  FSETP.GEU.AND P3, PT, R14, 1.175494350822287508e-38, PT ;  /* 0x008000000e00780b */ /* 0x000fce0003f6e000 */
[----:B------:R-:W-:-:S04]  /*0240*/  @P0 FMUL R13, R13, 0.25 ;  /* 0x3e8000000d0d0820 */ /* 0x000fc80000400000 */
[----:B------:R-:W-:Y:S01]  /*0250*/  @!P2 FMUL R13, R13, 16777216 ;  /* 0x4b8000000d0da820 */ /* 0x000fe20000400000 */
[----:B------:R-:W-:-:S04]  /*0260*/  @P1 FMUL R14, R14, 0.25 ;  /* 0x3e8000000e0e1820 */ /* 0x000fc80000400000 */
[----:B------:R-:W-:Y:S01]  /*0270*/  @!P3 FMUL R14, R14, 16777216 ;  /* 0x4b8000000e0eb820 */ /* 0x000fe20000400000 */
[----:B------:R-:W1:Y:S01]  /*0280*/  MUFU.RCP R13, R13 ;  /* 0x0000000d000d7308 */ /* 0x000e620000001000 */
[----:B------:R-:W-:-:S07]  /*0290*/  FSEL R12, R15, 1, P0 ;  /* 0x3f8000000f0c7808 */ /* 0x000fce0000000000 */
[----:B------:R-:W2:Y:S01]  /*02a0*/  MUFU.RCP R14, R14 ;  /* 0x0000000e000e7308 */ /* 0x000ea20000001000 */
[----:B------:R-:W-:Y:S01]  /*02b0*/  FSEL R15, R15, 1, P1 ;  /* 0x3f8000000f0f7808 */ /* 0x000fe20000800000 */
[----:B------:R-:W-:Y:S01]  /*02c0*/  @!P2 FMUL R12, R12, 16777216 ;  /* 0x4b8000000c0ca820 */ /* 0x000fe20000400000 */
[----:B---3--:R-:W-:-:S03]  /*02d0*/  FADD R4, R4, -R6 ;  /* 0x8000000604047221 */ /* 0x008fc60000000000 */
[----:B------:R-:W-:Y:S01]  /*02e0*/  @!P3 FMUL R15, R15, 16777216 ;  /* 0x4b8000000f0fb820 */ /* 0x000fe20000400000 */
[----:B------:R-:W-:Y:S01]  /*02f0*/  FADD R5, R5, -R7 ;  /* 0x8000000705057221 */ /* 0x000fe20000000000 */
[----:B-1----:R-:W-:Y:S02]  /*0300*/  FMUL R13, R13, R12 ;  /* 0x0000000c0d0d7220 */ /* 0x002fe40000400000 */
[----:B--2---:R-:W-:Y:S02]  /*0310*/  FMUL R6, R14, R15 ;  /* 0x0000000f0e067220 */ /* 0x004fe40000400000 */
[----:B------:R-:W-:Y:S02]  /*0320*/  FMUL R13, R4, R13 ;  /* 0x0000000d040d7220 */ /* 0x000fe40000400000 */
[----:B------:R-:W-:Y:S01]  /*0330*/  FMUL R6, R5, R6 ;  /* 0x0000000605067220 */ /* 0x000fe20000400000 */
[----:B0-----:R-:W-:-:S04]  /*0340*/  IMAD.WIDE R2, R0, 0x4, R2 ;  /* 0x0000000400027825 */ /* 0x001fc800078e0202 */
[----:B----4-:R-:W-:Y:S01]  /*0350*/  FFMA R8, R8, R13, R10 ;  /* 0x0000000d08087223 */ /* 0x010fe2000000000a */
[----:B------:R-:W-:-:S05]  /*0360*/  FFMA R9, R9, R6, R11 ;  /* 0x0000000609097223 */ /* 0x000fca000000000b */
[----:B------:R-:W-:Y:S01]  /*0370*/  STG.E.64 desc[UR4][R2.64], R8 ;  /* 0x0000000802007986 */ /* 0x000fe2000c101b04 */
[----:B------:R-:W-:Y:S05]  /*0380*/  EXIT ;  /* 0x000000000000794d */ /* 0x000fea0003800000 */
.L_x_0:
[----:B------:R-:W-:-:S00]  /*0390*/  BRA `(.L_x_0) ;  /* 0xfffffffc00fc7947 */ /* 0x000fc0000383ffff */
[----:B------:R-:W-:-:S00]  /*03a0*/  NOP ;  /* 0x0000000000007918 */ /* 0x000fc00000000000 */
        /* <DEDUP_REMOVED lines=13> */
.L_x_1:


//--------------------- .nv.global.init           --------------------------
	.section	.nv.global.init,"aw",@progbits
.nv.global.init:
	.type		_$_str,@object
	.size		_$_str,(_$_str_$_2 - _$_str)
_$_str:
        /*0000*/ 	.byte	0x5f, 0x5f, 0x43, 0x55, 0x44, 0x41, 0x5f, 0x46, 0x54, 0x5a, 0x00
	.type		_$_str_$_2,@object
	.size		_$_str_$_2,(.L_1 - _$_str_$_2)
_$_str_$_2:
        /*000b*/ 	.byte	0x5f, 0x5f, 0x43, 0x55, 0x44, 0x41, 0x5f, 0x50, 0x52, 0x45, 0x43, 0x5f, 0x53, 0x51, 0x52, 0x54
        /*001b*/ 	.byte	0x00
.L_1:


//--------------------- .nv.constant0.triton_poi_fused__native_batch_norm_legit_no_training_111 --------------------------
	.section	.nv.constant0.triton_poi_fused__native_batch_norm_legit_no_training_111,"a",@progbits
	.sectionflags	@""
	.align	4
.nv.constant0.triton_poi_fused__native_batch_norm_legit_no_training_111:
	.zero		580
